//
// Generated by NVIDIA NVVM Compiler
//
// Compiler Build ID: CL-36424714
// Cuda compilation tools, release 13.0, V13.0.88
// Based on NVVM 20.0.0
//

.version 9.0
.target sm_100
.address_size 64

	// .globl	lat_find_matches

.visible .entry lat_find_matches(
	.param .u64 .ptr .align 1 lat_find_matches_param_0,
	.param .u64 .ptr .align 1 lat_find_matches_param_1,
	.param .u32 lat_find_matches_param_2,
	.param .u64 .ptr .align 1 lat_find_matches_param_3,
	.param .u64 .ptr .align 1 lat_find_matches_param_4
)
{


	ret;

}


// ===== COMPILED SASS (sm_100) =====

	.target	sm_100

	.elftype	@"ET_EXEC"


//--------------------- .note.nv.tkinfo           --------------------------
	.section	.note.nv.tkinfo,"",@"SHT_NOTE"
	.sectionflags	@"SHF_NOTE_NV_TKINFO"
	.tkinfo
        /*0018*/ 	.word	0x00000002
        /*0030*/ 	.string	""
        /*0030*/ 	.string	"ptxas"
        /*0030*/ 	.string	"Cuda compilation tools, release 13.0, V13.0.88"
        /*0030*/ 	.string	"Build cuda_13.0.r13.0/compiler.36424714_0"
        /*0030*/ 	.string	"-arch sm_100 -m 64 "



//--------------------- .note.nv.cuinfo           --------------------------
	.section	.note.nv.cuinfo,"",@"SHT_NOTE"
	.sectionflags	@"SHF_NOTE_NV_CUINFO"
        /*0018*/ 	.short	0x0002
        /*001a*/ 	.short	0x0064
        /*001c*/ 	.short	0x0082
	.zero		2


//--------------------- .nv.info                  --------------------------
	.section	.nv.info,"",@"SHT_CUDA_INFO"
	.align	4


	//----- nvinfo : EIATTR_REGCOUNT
	.align		4
        /*0000*/ 	.byte	0x04, 0x2f
        /*0002*/ 	.short	(.L_1 - .L_0)
	.align		4
.L_0:
        /*0004*/ 	.word	index@(lat_find_matches)
        /*0008*/ 	.word	0x00000004


	//----- nvinfo : EIATTR_FRAME_SIZE
	.align		4
.L_1:
        /*000c*/ 	.byte	0x04, 0x11
        /*000e*/ 	.short	(.L_3 - .L_2)
	.align		4
.L_2:
        /*0010*/ 	.word	index@(lat_find_matches)
        /*0014*/ 	.word	0x00000000


	//----- nvinfo : EIATTR_MIN_STACK_SIZE
	.align		4
.L_3:
        /*0018*/ 	.byte	0x04, 0x12
        /*001a*/ 	.short	(.L_5 - .L_4)
	.align		4
.L_4:
        /*001c*/ 	.word	index@(lat_find_matches)
        /*0020*/ 	.word	0x00000000
.L_5:


//--------------------- .nv.compat                --------------------------
	.section	.nv.compat,"",@"SHT_CUDA_COMPAT_INFO"
	.align	4
        /*0000*/ 	.byte	0x02, 0x09, 0x00, 0x00, 0x02, 0x02, 0x01, 0x00, 0x02, 0x05, 0x05, 0x00, 0x03, 0x07, 0x01, 0x01
        /*0010*/ 	.byte	0x02, 0x03, 0x00, 0x00, 0x02, 0x06, 0x01, 0x00, 0x04, 0x0b, 0x08, 0x00, 0x09, 0x00, 0x00, 0x00
        /*0020*/ 	.byte	0x00, 0x00, 0x00, 0x00


//--------------------- .nv.info.lat_find_matches --------------------------
	.section	.nv.info.lat_find_matches,"",@"SHT_CUDA_INFO"
	.sectionflags	@""
	.align	4


	//----- nvinfo : EIATTR_CUDA_API_VERSION
	.align		4
        /*0000*/ 	.byte	0x04, 0x37
        /*0002*/ 	.short	(.L_7 - .L_6)
.L_6:
        /*0004*/ 	.word	0x00000082


	//----- nvinfo : EIATTR_KPARAM_INFO
	.align		4
.L_7:
        /*0008*/ 	.byte	0x04, 0x17
        /*000a*/ 	.short	(.L_9 - .L_8)
.L_8:
        /*000c*/ 	.word	0x00000000
        /*0010*/ 	.short	0x0004
        /*0012*/ 	.short	0x0020
        /*0014*/ 	.byte	0x00, 0xf5, 0x21, 0x00


	//----- nvinfo : EIATTR_KPARAM_INFO
	.align		4
.L_9:
        /*0018*/ 	.byte	0x04, 0x17
        /*001a*/ 	.short	(.L_11 - .L_10)
.L_10:
        /*001c*/ 	.word	0x00000000
        /*0020*/ 	.short	0x0003
        /*0022*/ 	.short	0x0018
        /*0024*/ 	.byte	0x00, 0xf5, 0x21, 0x00


	//----- nvinfo : EIATTR_KPARAM_INFO
	.align		4
.L_11:
        /*0028*/ 	.byte	0x04, 0x17
        /*002a*/ 	.short	(.L_13 - .L_12)
.L_12:
        /*002c*/ 	.word	0x00000000
        /*0030*/ 	.short	0x0002
        /*0032*/ 	.short	0x0010
        /*0034*/ 	.byte	0x00, 0xf0, 0x11, 0x00


	//----- nvinfo : EIATTR_KPARAM_INFO
	.align		4
.L_13:
        /*0038*/ 	.byte	0x04, 0x17
        /*003a*/ 	.short	(.L_15 - .L_14)
.L_14:
        /*003c*/ 	.word	0x00000000
        /*0040*/ 	.short	0x0001
        /*0042*/ 	.short	0x0008
        /*0044*/ 	.byte	0x00, 0xf5, 0x21, 0x00


	//----- nvinfo : EIATTR_KPARAM_INFO
	.align		4
.L_15:
        /*0048*/ 	.byte	0x04, 0x17
        /*004a*/ 	.short	(.L_17 - .L_16)
.L_16:
        /*004c*/ 	.word	0x00000000
        /*0050*/ 	.short	0x0000
        /*0052*/ 	.short	0x0000
        /*0054*/ 	.byte	0x00, 0xf5, 0x21, 0x00


	//----- nvinfo : EIATTR_SPARSE_MMA_MASK
	.align		4
.L_17:
        /*0058*/ 	.byte	0x03, 0x50
        /*005a*/ 	.short	0x0000


	//----- nvinfo : EIATTR_MAXREG_COUNT
	.align		4
        /*005c*/ 	.byte	0x03, 0x1b
        /*005e*/ 	.short	0x00ff


	//----- nvinfo : EIATTR_MERCURY_ISA_VERSION
	.align		4
        /*0060*/ 	.byte	0x03, 0x5f
        /*0062*/ 	.short	0x0101


	//----- nvinfo : EIATTR_VRC_CTA_INIT_COUNT
	.align		4
        /*0064*/ 	.byte	0x02, 0x4a
	.zero		1
	.zero		1


	//----- nvinfo : EIATTR_EXIT_INSTR_OFFSETS
	.align		4
        /*0068*/ 	.byte	0x04, 0x1c
        /*006a*/ 	.short	(.L_19 - .L_18)


	//   ....[0]....
.L_18:
        /*006c*/ 	.word	0x00000010


	//----- nvinfo : EIATTR_CBANK_PARAM_SIZE
	.align		4
.L_19:
        /*0070*/ 	.byte	0x03, 0x19
        /*0072*/ 	.short	0x0028


	//----- nvinfo : EIATTR_PARAM_CBANK
	.align		4
        /*0074*/ 	.byte	0x04, 0x0a
        /*0076*/ 	.short	(.L_21 - .L_20)
	.align		4
.L_20:
        /*0078*/ 	.word	index@(.nv.constant0.lat_find_matches)
        /*007c*/ 	.short	0x0380
        /*007e*/ 	.short	0x0028


	//----- nvinfo : EIATTR_SW_WAR
	.align		4
.L_21:
        /*0080*/ 	.byte	0x04, 0x36
        /*0082*/ 	.short	(.L_23 - .L_22)
.L_22:
        /*0084*/ 	.word	0x00000008
.L_23:


//--------------------- .nv.callgraph             --------------------------
	.section	.nv.callgraph,"",@"SHT_CUDA_CALLGRAPH"
	.align	4
	.sectionentsize	8
	.align		4
        /*0000*/ 	.word	0x00000000
	.align		4
        /*0004*/ 	.word	0xffffffff
	.align		4
        /*0008*/ 	.word	0x00000000
	.align		4
        /*000c*/ 	.word	0xfffffffe
	.align		4
        /*0010*/ 	.word	0x00000000
	.align		4
        /*0014*/ 	.word	0xfffffffd
	.align		4
        /*0018*/ 	.word	0x00000000
	.align		4
        /*001c*/ 	.word	0xfffffffc


//--------------------- .text.lat_find_matches    --------------------------
	.section	.text.lat_find_matches,"ax",@progbits
	.align	128
        .global         lat_find_matches
        .type           lat_find_matches,@function
        .size           lat_find_matches,(.L_x_1 - lat_find_matches)
        .other          lat_find_matches,@"STO_CUDA_ENTRY STV_DEFAULT"
lat_find_matches:
.text.lat_find_matches:
[----:B------:R-:W-:Y:S01]  /*0000*/  LDC R1, c[0x0][0x37c] ;  /* 0x0000df00ff017b82 */ /* 0x000fe20000000800 */
[----:B------:R-:W-:Y:S05]  /*0010*/  EXIT ;  /* 0x000000000000794d */ /* 0x000fea0003800000 */
.L_x_0:
[----:B------:R-:W-:-:S00]  /*0020*/  BRA `(.L_x_0) ;  /* 0xfffffffc00fc7947 */ /* 0x000fc0000383ffff */
[----:B------:R-:W-:-:S00]  /*0030*/  NOP ;  /* 0x0000000000007918 */ /* 0x000fc00000000000 */
        /* <DEDUP_REMOVED lines=12> */
.L_x_1:


//--------------------- .nv.shared.reserved.0     --------------------------
	.section	.nv.shared.reserved.0,"aw",@nobits
	.weak		__nv_reservedSMEM_offset_0_alias
	.size		__nv_reservedSMEM_offset_0_alias, 0, 64
	.other		__nv_reservedSMEM_offset_0_alias,@"STO_CUDA_RESERVED_SHARED STV_DEFAULT"
__nv_reservedSMEM_offset_0_alias:
	.zero		0
	.zero		64


//--------------------- .nv.constant0.lat_find_matches --------------------------
	.section	.nv.constant0.lat_find_matches,"a",@progbits
	.sectionflags	@""
	.align	4
.nv.constant0.lat_find_matches:
	.zero		936


//--------------------- SYMBOLS --------------------------

	.type		.nv.reservedSmem.offset0,@object
	.size		.nv.reservedSmem.offset0,0x4
